	.headerflags	@"EF_CUDA_TEXMODE_UNIFIED EF_CUDA_64BIT_ADDRESS EF_CUDA_ACCELERATORS EF_CUDA_SM90 EF_CUDA_VIRTUAL_SM(EF_CUDA_SM90)"
	.elftype	@"ET_EXEC"


//--------------------- .nv.info                  --------------------------
	.section	.nv.info,"",@"SHT_CUDA_INFO"
	.align	4


	//----- nvinfo : EIATTR_REGCOUNT
	.align		4
        /*0000*/ 	.byte	0x04, 0x2f
        /*0002*/ 	.short	(.L_3 - .L_2)
	.align		4
.L_2:
        /*0004*/ 	.word	index@(triton_poi_fused__native_batch_norm_legit_no_training_cat_relu_14)
        /*0008*/ 	.word	0x0000001d


	//----- nvinfo : EIATTR_MIN_STACK_SIZE
	.align		4
.L_3:
        /*000c*/ 	.byte	0x04, 0x12
        /*000e*/ 	.short	(.L_5 - .L_4)
	.align		4
.L_4:
        /*0010*/ 	.word	index@(triton_poi_fused__native_batch_norm_legit_no_training_cat_relu_14)
        /*0014*/ 	.word	0x00000000


	//----- nvinfo : EIATTR_FRAME_SIZE
	.align		4
.L_5:
        /*0018*/ 	.byte	0x04, 0x11
        /*001a*/ 	.short	(.L_7 - .L_6)
	.align		4
.L_6:
        /*001c*/ 	.word	index@(triton_poi_fused__native_batch_norm_legit_no_training_cat_relu_14)
        /*0020*/ 	.word	0x00000000


	//----- nvinfo : EIATTR_MIN_STACK_SIZE
	.align		4
.L_7:
        /*0024*/ 	.byte	0x04, 0x12
        /*0026*/ 	.short	(.L_9 - .L_8)
	.align		4
.L_8:
        /*0028*/ 	.word	index@(triton_poi_fused__native_batch_norm_legit_no_training_cat_relu_14)
        /*002c*/ 	.word	0x00000000
.L_9:


//--------------------- .nv.info.triton_poi_fused__native_batch_norm_legit_no_training_cat_relu_14 --------------------------
	.section	.nv.info.triton_poi_fused__native_batch_norm_legit_no_training_cat_relu_14,"",@"SHT_CUDA_INFO"
	.sectionflags	@""
	.align	4


	//----- nvinfo : EIATTR_CUDA_API_VERSION
	.align		4
        /*0000*/ 	.byte	0x04, 0x37
        /*0002*/ 	.short	(.L_11 - .L_10)
.L_10:
        /*0004*/ 	.word	0x0000007c


	//----- nvinfo : EIATTR_KPARAM_INFO
	.align		4
.L_11:
        /*0008*/ 	.byte	0x04, 0x17
        /*000a*/ 	.short	(.L_13 - .L_12)
.L_12:
        /*000c*/ 	.word	0x00000000
        /*0010*/ 	.short	0x0008
        /*0012*/ 	.short	0x0040
        /*0014*/ 	.byte	0x00, 0xf0, 0x11, 0x00


	//----- nvinfo : EIATTR_KPARAM_INFO
	.align		4
.L_13:
        /*0018*/ 	.byte	0x04, 0x17
        /*001a*/ 	.short	(.L_15 - .L_14)
.L_14:
        /*001c*/ 	.word	0x00000000
        /*0020*/ 	.short	0x0007
        /*0022*/ 	.short	0x0038
        /*0024*/ 	.byte	0x00, 0xf4, 0x21, 0x00


	//----- nvinfo : EIATTR_KPARAM_INFO
	.align		4
.L_15:
        /*0028*/ 	.byte	0x04, 0x17
        /*002a*/ 	.short	(.L_17 - .L_16)
.L_16:
        /*002c*/ 	.word	0x00000000
        /*0030*/ 	.short	0x0006
        /*0032*/ 	.short	0x0030
        /*0034*/ 	.byte	0x00, 0xf4, 0x21, 0x00


	//----- nvinfo : EIATTR_KPARAM_INFO
	.align		4
.L_17:
        /*0038*/ 	.byte	0x04, 0x17
        /*003a*/ 	.short	(.L_19 - .L_18)
.L_18:
        /*003c*/ 	.word	0x00000000
        /*0040*/ 	.short	0x0005
        /*0042*/ 	.short	0x0028
        /*0044*/ 	.byte	0x00, 0xf4, 0x21, 0x00


	//----- nvinfo : EIATTR_KPARAM_INFO
	.align		4
.L_19:
        /*0048*/ 	.byte	0x04, 0x17
        /*004a*/ 	.short	(.L_21 - .L_20)
.L_20:
        /*004c*/ 	.word	0x00000000
        /*0050*/ 	.short	0x0004
        /*0052*/ 	.short	0x0020
        /*0054*/ 	.byte	0x00, 0xf4, 0x21, 0x00


	//----- nvinfo : EIATTR_KPARAM_INFO
	.align		4
.L_21:
        /*0058*/ 	.byte	0x04, 0x17
        /*005a*/ 	.short	(.L_23 - .L_22)
.L_22:
        /*005c*/ 	.word	0x00000000
        /*0060*/ 	.short	0x0003
        /*0062*/ 	.short	0x0018
        /*0064*/ 	.byte	0x00, 0xf4, 0x21, 0x00


	//----- nvinfo : EIATTR_KPARAM_INFO
	.align		4
.L_23:
        /*0068*/ 	.byte	0x04, 0x17
        /*006a*/ 	.short	(.L_25 - .L_24)
.L_24:
        /*006c*/ 	.word	0x00000000
        /*0070*/ 	.short	0x0002
        /*0072*/ 	.short	0x0010
        /*0074*/ 	.byte	0x00, 0xf4, 0x21, 0x00


	//----- nvinfo : EIATTR_KPARAM_INFO
	.align		4
.L_25:
        /*0078*/ 	.byte	0x04, 0x17
        /*007a*/ 	.short	(.L_27 - .L_26)
.L_26:
        /*007c*/ 	.word	0x00000000
        /*0080*/ 	.short	0x0001
        /*0082*/ 	.short	0x0008
        /*0084*/ 	.byte	0x00, 0xf4, 0x21, 0x00


	//----- nvinfo : EIATTR_KPARAM_INFO
	.align		4
.L_27:
        /*0088*/ 	.byte	0x04, 0x17
        /*008a*/ 	.short	(.L_29 - .L_28)
.L_28:
        /*008c*/ 	.word	0x00000000
        /*0090*/ 	.short	0x0000
        /*0092*/ 	.short	0x0000
        /*0094*/ 	.byte	0x00, 0xf4, 0x21, 0x00


	//----- nvinfo : EIATTR_SPARSE_MMA_MASK
	.align		4
.L_29:
        /*0098*/ 	.byte	0x03, 0x50
        /*009a*/ 	.short	0x0000


	//----- nvinfo : EIATTR_MAXREG_COUNT
	.align		4
        /*009c*/ 	.byte	0x03, 0x1b
        /*009e*/ 	.short	0x00ff


	//----- nvinfo : EIATTR_EXIT_INSTR_OFFSETS
	.align		4
        /*00a0*/ 	.byte	0x04, 0x1c
        /*00a2*/ 	.short	(.L_31 - .L_30)


	//   ....[0]....
.L_30:
        /*00a4*/ 	.word	0x00000640


	//----- nvinfo : EIATTR_REQNTID
	.align		4
.L_31:
        /*00a8*/ 	.byte	0x04, 0x10
        /*00aa*/ 	.short	(.L_33 - .L_32)
.L_32:
        /*00ac*/ 	.word	0x00000080
        /*00b0*/ 	.word	0x00000001
        /*00b4*/ 	.word	0x00000001


	//----- nvinfo : EIATTR_CBANK_PARAM_SIZE
	.align		4
.L_33:
        /*00b8*/ 	.byte	0x03, 0x19
        /*00ba*/ 	.short	0x0044


	//----- nvinfo : EIATTR_PARAM_CBANK
	.align		4
        /*00bc*/ 	.byte	0x04, 0x0a
        /*00be*/ 	.short	(.L_35 - .L_34)
	.align		4
.L_34:
        /*00c0*/ 	.word	index@(.nv.constant0.triton_poi_fused__native_batch_norm_legit_no_training_cat_relu_14)
        /*00c4*/ 	.short	0x0210
        /*00c6*/ 	.short	0x0044


	//----- nvinfo : EIATTR_SW_WAR
	.align		4
.L_35:
        /*00c8*/ 	.byte	0x04, 0x36
        /*00ca*/ 	.short	(.L_37 - .L_36)
.L_36:
        /*00cc*/ 	.word	0x00000008
.L_37:


//--------------------- .nv.callgraph             --------------------------
	.section	.nv.callgraph,"",@"SHT_CUDA_CALLGRAPH"
	.align	4
	.sectionentsize	8
	.align		4
        /*0000*/ 	.word	0x00000000
	.align		4
        /*0004*/ 	.word	0xffffffff
	.align		4
        /*0008*/ 	.word	0x00000000
	.align		4
        /*000c*/ 	.word	0xfffffffe
	.align		4
        /*0010*/ 	.word	0x00000000
	.align		4
        /*0014*/ 	.word	0xfffffffd
	.align		4
        /*0018*/ 	.word	0x00000000
	.align		4
        /*001c*/ 	.word	0xfffffffc


//--------------------- .nv.constant4             --------------------------
	.section	.nv.constant4,"a",@progbits
	.align	8
	.align		8
.nv.constant4:
        /*0000*/ 	.dword	_$_str
	.align		8
        /*0008*/ 	.dword	_$_str_$_2


//--------------------- .text.triton_poi_fused__native_batch_norm_legit_no_training_cat_relu_14 --------------------------
	.section	.text.triton_poi_fused__native_batch_norm_legit_no_training_cat_relu_14,"ax",@progbits
	.align	128
        .global         triton_poi_fused__native_batch_norm_legit_no_training_cat_relu_14
        .type           triton_poi_fused__native_batch_norm_legit_no_training_cat_relu_14,@function
        .size           triton_poi_fused__native_batch_norm_legit_no_training_cat_relu_14,(.L_x_1 - triton_poi_fused__native_batch_norm_legit_no_training_cat_relu_14)
        .other          triton_poi_fused__native_batch_norm_legit_no_training_cat_relu_14,@"STO_CUDA_ENTRY STV_DEFAULT"
triton_poi_fused__native_batch_norm_legit_no_training_cat_relu_14:
.text.triton_poi_fused__native_batch_norm_legit_no_training_cat_relu_14:
[----:B------:R-:W-:Y:S01]  /*0000*/  LDC R1, c[0x0][0x28] ;  /* 0x00000a00ff017b82 */ /* 0x000fe20000000800 */
[----:B------:R-:W1:Y:S07]  /*0010*/  S2R R0, SR_TID.X ;  /* 0x0000000000007919 */ /* 0x000e6e0000002100 */
[----:B------:R-:W2:Y:S01]  /*0020*/  LDC.64 R6, c[0x0][0x228] ;  /* 0x00008a00ff067b82 */ /* 0x000ea20000000a00 */
[----:B------:R-:W-:Y:S01]  /*0030*/  IMAD.MOV.U32 R12, RZ, RZ, RZ ;  /* 0x000000ffff0c7224 */ /* 0x000fe200078e00ff */
[----:B------:R-:W-:Y:S01]  /*0040*/  ULDC.64 UR4, c[0x0][0x208] ;  /* 0x0000820000047ab9 */ /* 0x000fe20000000a00 */
[----:B------:R-:W3:Y:S01]  /*0050*/  S2R R3, SR_CTAID.X ;  /* 0x0000000000037919 */ /* 0x000ee20000002500 */
[----:B------:R-:W-:-:S04]  /*0060*/  ULDC.64 UR6, c[0x0][0x218] ;  /* 0x0000860000067ab9 */ /* 0x000fc80000000a00 */
[----:B------:R-:W4:Y:S08]  /*0070*/  LDC.64 R18, c[0x0][0x220] ;  /* 0x00008800ff127b82 */ /* 0x000f300000000a00 */
[----:B------:R-:W5:Y:S08]  /*0080*/  LDC.64 R22, c[0x0][0x230] ;  /* 0x00008c00ff167b82 */ /* 0x000f700000000a00 */
[----:B------:R-:W4:Y:S01]  /*0090*/  LDC.64 R14, c[0x0][0x238] ;  /* 0x00008e00ff0e7b82 */ /* 0x000f220000000a00 */
[----:B-1----:R-:W-:-:S05]  /*00a0*/  IMAD.SHL.U32 R0, R0, 0x4, RZ ;  /* 0x0000000400007824 */ /* 0x002fca00078e00ff */
[----:B------:R-:W-:-:S05]  /*00b0*/  LOP3.LUT R0, R0, 0x1fc, RZ, 0xc0, !PT ;  /* 0x000001fc00007812 */ /* 0x000fca00078ec0ff */
[----:B---3--:R-:W-:-:S05]  /*00c0*/  IMAD R3, R3, 0x200, R0 ;  /* 0x0000020003037824 */ /* 0x008fca00078e0200 */
[----:B------:R-:W-:-:S04]  /*00d0*/  SHF.R.S32.HI R2, RZ, 0x1f, R3 ;  /* 0x0000001fff027819 */ /* 0x000fc80000011403 */
[----:B------:R-:W-:Y:S01]  /*00e0*/  LEA.HI R8, R2, R3, RZ, 0x6 ;  /* 0x0000000302087211 */ /* 0x000fe200078f30ff */
[----:B------:R-:W-:-:S03]  /*00f0*/  IMAD.MOV.U32 R2, RZ, RZ, RZ ;  /* 0x000000ffff027224 */ /* 0x000fc600078e00ff */
[----:B------:R-:W-:Y:S01]  /*0100*/  SHF.R.S32.HI R13, RZ, 0x6, R8 ;  /* 0x00000006ff0d7819 */ /* 0x000fe20000011408 */
[----:B------:R-:W-:-:S04]  /*0110*/  IMAD.HI R9, R3, -0x6db6db6d, R2 ;  /* 0x9249249303097827 */ /* 0x000fc800078e0202 */
[----:B------:R-:W-:-:S05]  /*0120*/  IMAD.HI R0, R13, -0x6db6db6d, R12 ;  /* 0x924924930d007827 */ /* 0x000fca00078e020c */
[----:B------:R-:W-:-:S04]  /*0130*/  SHF.R.U32.HI R5, RZ, 0x1f, R0 ;  /* 0x0000001fff057819 */ /* 0x000fc80000011600 */
[----:B------:R-:W-:-:S05]  /*0140*/  LEA.HI.SX32 R5, R0, R5, 0x19 ;  /* 0x0000000500057211 */ /* 0x000fca00078fcaff */
[----:B------:R-:W-:Y:S01]  /*0150*/  IMAD R12, R5, -0xe0, R13 ;  /* 0xffffff20050c7824 */ /* 0x000fe200078e020d */
[----:B------:R-:W-:Y:S01]  /*0160*/  SHF.R.U32.HI R10, RZ, 0x1f, R9 ;  /* 0x0000001fff0a7819 */ /* 0x000fe20000011609 */
[----:B------:R-:W1:Y:S02]  /*0170*/  LDC.64 R4, c[0x0][0x210] ;  /* 0x00008400ff047b82 */ /* 0x000e640000000a00 */
[----:B--2---:R-:W-:-:S05]  /*0180*/  IMAD.WIDE R6, R12, 0x4, R6 ;  /* 0x000000040c067825 */ /* 0x004fca00078e0206 */
[----:B------:R2:W3:Y:S01]  /*0190*/  LDG.E.EL R0, desc[UR4][R6.64] ;  /* 0x0000000406007981 */ /* 0x0004e2000c2e1900 */
[----:B------:R-:W-:Y:S01]  /*01a0*/  LOP3.LUT R2, R8, 0xffffffc0, RZ, 0xc0, !PT ;  /* 0xffffffc008027812 */ /* 0x000fe200078ec0ff */
[C---:B------:R-:W-:Y:S01]  /*01b0*/  IMAD.SHL.U32 R11, R12.reuse, 0x40, RZ ;  /* 0x000000400c0b7824 */ /* 0x040fe200078e00ff */
[----:B------:R-:W-:Y:S02]  /*01c0*/  LEA.HI.SX32 R9, R9, R10, 0x13 ;  /* 0x0000000a09097211 */ /* 0x000fe400078f9aff */
[----:B------:R-:W-:Y:S01]  /*01d0*/  ISETP.GE.AND P2, PT, R12, 0xc0, PT ;  /* 0x000000c00c00780c */ /* 0x000fe20003f46270 */
[----:B------:R-:W-:Y:S02]  /*01e0*/  IMAD.IADD R2, R3, 0x1, -R2 ;  /* 0x0000000103027824 */ /* 0x000fe400078e0a02 */
[----:B------:R-:W-:Y:S01]  /*01f0*/  IMAD.SHL.U32 R8, R9, 0x800, RZ ;  /* 0x0000080009087824 */ /* 0x000fe200078e00ff */
[----:B--2---:R-:W-:Y:S02]  /*0200*/  CS2R R6, SRZ ;  /* 0x0000000000067805 */ /* 0x004fe4000001ff00 */
[----:B------:R-:W-:-:S02]  /*0210*/  SHF.R.S32.HI R10, RZ, 0x1f, R2 ;  /* 0x0000001fff0a7819 */ /* 0x000fc40000011402 */
[--C-:B------:R-:W-:Y:S01]  /*0220*/  IADD3 R13, P0, P1, R11, R2, R8.reuse ;  /* 0x000000020b0d7210 */ /* 0x100fe2000791e008 */
[C---:B------:R-:W-:Y:S01]  /*0230*/  IMAD R2, R9.reuse, -0x3800, R3 ;  /* 0xffffc80009027824 */ /* 0x040fe200078e0203 */
[----:B------:R-:W-:Y:S02]  /*0240*/  SHF.R.S32.HI R8, RZ, 0x1f, R8 ;  /* 0x0000001fff087819 */ /* 0x000fe40000011408 */
[----:B------:R-:W-:Y:S01]  /*0250*/  SHF.R.S32.HI R11, RZ, 0x1f, R11 ;  /* 0x0000001fff0b7819 */ /* 0x000fe2000001140b */
[----:B------:R-:W-:-:S03]  /*0260*/  IMAD R25, R9, 0x3000, R2 ;  /* 0x0000300009197824 */ /* 0x000fc600078e0202 */
[----:B------:R-:W-:Y:S01]  /*0270*/  IADD3.X R8, R11, R10, R8, P0, P1 ;  /* 0x0000000a0b087210 */ /* 0x000fe200007e2408 */
[----:B-1----:R-:W-:Y:S01]  /*0280*/  IMAD.WIDE R24, R25, 0x4, R4 ;  /* 0x0000000419187825 */ /* 0x002fe200078e0204 */
[C---:B------:R-:W-:Y:S02]  /*0290*/  LEA R16, P0, R13.reuse, UR6, 0x2 ;  /* 0x000000060d107c11 */ /* 0x040fe4000f8010ff */
[----:B------:R-:W-:Y:S02]  /*02a0*/  CS2R R10, SRZ ;  /* 0x00000000000a7805 */ /* 0x000fe4000001ff00 */
[----:B------:R-:W-:Y:S02]  /*02b0*/  CS2R R4, SRZ ;  /* 0x0000000000047805 */ /* 0x000fe4000001ff00 */
[----:B------:R-:W-:Y:S02]  /*02c0*/  LEA.HI.X R17, R13, UR7, R8, 0x2, P0 ;  /* 0x000000070d117c11 */ /* 0x000fe400080f1408 */
[----:B------:R-:W-:-:S02]  /*02d0*/  CS2R R8, SRZ ;  /* 0x0000000000087805 */ /* 0x000fc4000001ff00 */
[C---:B------:R-:W-:Y:S01]  /*02e0*/  ISETP.GT.AND P0, PT, R12.reuse, 0xbf, PT ;  /* 0x000000bf0c00780c */ /* 0x040fe20003f04270 */
[----:B----4-:R-:W-:-:S03]  /*02f0*/  IMAD.WIDE R20, R12, 0x4, R18 ;  /* 0x000000040c147825 */ /* 0x010fc600078e0212 */
[----:B------:R-:W2:Y:S01]  /*0300*/  @!P2 LDG.E.128 R8, desc[UR4][R24.64] ;  /* 0x000000041808a981 */ /* 0x000ea2000c1e1d00 */
[----:B-----5:R-:W-:-:S03]  /*0310*/  IMAD.WIDE R22, R12, 0x4, R22 ;  /* 0x000000040c167825 */ /* 0x020fc600078e0216 */
[----:B------:R-:W4:Y:S05]  /*0320*/  LDG.E.EL R2, desc[UR4][R20.64] ;  /* 0x0000000414027981 */ /* 0x000f2a000c2e1900 */
[----:B------:R1:W5:Y:S01]  /*0330*/  @P0 LDG.E.128 R4, desc[UR4][R16.64+-0xc000] ;  /* 0xff40000410040981 */ /* 0x000362000c1e1d00 */
[----:B0-----:R-:W-:Y:S02]  /*0340*/  IMAD.WIDE R12, R12, 0x4, R14 ;  /* 0x000000040c0c7825 */ /* 0x001fe400078e020e */
[----:B------:R-:W0:Y:S01]  /*0350*/  LDC.64 R14, c[0x0][0x240] ;  /* 0x00009000ff0e7b82 */ /* 0x000e220000000a00 */
[----:B------:R-:W4:Y:S04]  /*0360*/  LDG.E.EL R18, desc[UR4][R22.64] ;  /* 0x0000000416127981 */ /* 0x000f28000c2e1900 */
[----:B------:R1:W4:Y:S02]  /*0370*/  LDG.E.EL R19, desc[UR4][R12.64] ;  /* 0x000000040c137981 */ /* 0x000324000c2e1900 */
[----:B-1----:R-:W-:Y:S01]  /*0380*/  IMAD.MOV.U32 R17, RZ, RZ, 0x3e800000 ;  /* 0x3e800000ff117424 */ /* 0x002fe200078e00ff */
[----:B------:R-:W1:Y:S01]  /*0390*/  LDC.64 R12, c[0x0][0x248] ;  /* 0x00009200ff0c7b82 */ /* 0x000e620000000a00 */
[----:B0-----:R-:W-:-:S04]  /*03a0*/  IMAD.WIDE R14, R3, 0x4, R14 ;  /* 0x00000004030e7825 */ /* 0x001fc800078e020e */
[----:B-1----:R-:W-:-:S04]  /*03b0*/  IMAD.WIDE R12, R3, 0x4, R12 ;  /* 0x00000004030c7825 */ /* 0x002fc800078e020c */
[----:B---3--:R-:W-:-:S04]  /*03c0*/  FADD R0, R0, 9.9999997473787516356e-06 ;  /* 0x3727c5ac00007421 */ /* 0x008fc80000000000 */
[----:B------:R-:W0:Y:S02]  /*03d0*/  MUFU.SQRT R26, R0 ;  /* 0x00000000001a7308 */ /* 0x000e240000002000 */
[C---:B0-----:R-:W-:Y:S02]  /*03e0*/  FSETP.GT.AND P1, PT, R26.reuse, 8.50705917302346158658e+37, PT ;  /* 0x7e8000001a00780b */ /* 0x041fe40003f24000 */
[----:B------:R-:W-:-:S11]  /*03f0*/  FSETP.GEU.AND P3, PT, R26, 1.175494350822287508e-38, PT ;  /* 0x008000001a00780b */ /* 0x000fd60003f6e000 */
[----:B------:R-:W-:-:S04]  /*0400*/  @P1 FMUL R26, R26, 0.25 ;  /* 0x3e8000001a1a1820 */ /* 0x000fc80000400000 */
[----:B------:R-:W-:-:S06]  /*0410*/  @!P3 FMUL R26, R26, 16777216 ;  /* 0x4b8000001a1ab820 */ /* 0x000fcc0000400000 */
[----:B------:R-:W0:Y:S01]  /*0420*/  MUFU.RCP R26, R26 ;  /* 0x0000001a001a7308 */ /* 0x000e220000001000 */
[----:B------:R-:W-:Y:S02]  /*0430*/  FSEL R17, R17, 1, P1 ;  /* 0x3f80000011117808 */ /* 0x000fe40000800000 */
[----:B--2---:R-:W-:Y:S02]  /*0440*/  SEL R9, R9, RZ, !P2 ;  /* 0x000000ff09097207 */ /* 0x004fe40005000000 */
[----:B------:R-:W-:Y:S01]  /*0450*/  SEL R11, R11, RZ, !P2 ;  /* 0x000000ff0b0b7207 */ /* 0x000fe20005000000 */
[----:B------:R-:W-:Y:S01]  /*0460*/  @!P3 FMUL R17, R17, 16777216 ;  /* 0x4b8000001111b820 */ /* 0x000fe20000400000 */
[----:B------:R-:W-:Y:S02]  /*0470*/  SEL R10, R10, RZ, !P2 ;  /* 0x000000ff0a0a7207 */ /* 0x000fe40005000000 */
[----:B-----5:R-:W-:Y:S02]  /*0480*/  @P2 SEL R9, R5, RZ, P0 ;  /* 0x000000ff05092207 */ /* 0x020fe40000000000 */
[----:B------:R-:W-:-:S02]  /*0490*/  SEL R8, R8, RZ, !P2 ;  /* 0x000000ff08087207 */ /* 0x000fc40005000000 */
[----:B------:R-:W-:Y:S02]  /*04a0*/  @P2 SEL R11, R7, RZ, P0 ;  /* 0x000000ff070b2207 */ /* 0x000fe40000000000 */
[----:B------:R-:W-:Y:S02]  /*04b0*/  @P2 SEL R10, R6, RZ, P0 ;  /* 0x000000ff060a2207 */ /* 0x000fe40000000000 */
[----:B------:R-:W-:Y:S01]  /*04c0*/  @P2 SEL R8, R4, RZ, P0 ;  /* 0x000000ff04082207 */ /* 0x000fe20000000000 */
[----:B0-----:R-:W-:Y:S01]  /*04d0*/  FMUL R26, R26, R17 ;  /* 0x000000111a1a7220 */ /* 0x001fe20000400000 */
[C---:B----4-:R-:W-:Y:S01]  /*04e0*/  FADD R7, -R2.reuse, R9 ;  /* 0x0000000902077221 */ /* 0x050fe20000000100 */
[C---:B------:R-:W-:Y:S01]  /*04f0*/  FADD R21, -R2.reuse, R11 ;  /* 0x0000000b02157221 */ /* 0x040fe20000000100 */
[C---:B------:R-:W-:Y:S01]  /*0500*/  FADD R17, -R2.reuse, R10 ;  /* 0x0000000a02117221 */ /* 0x040fe20000000100 */
[----:B------:R-:W-:Y:S01]  /*0510*/  FADD R5, -R2, R8 ;  /* 0x0000000802057221 */ /* 0x000fe20000000100 */
[C---:B------:R-:W-:Y:S01]  /*0520*/  FMUL R7, R26.reuse, R7 ;  /* 0x000000071a077220 */ /* 0x040fe20000400000 */
[C---:B------:R-:W-:Y:S01]  /*0530*/  FMUL R0, R26.reuse, R21 ;  /* 0x000000151a007220 */ /* 0x040fe20000400000 */
[C---:B------:R-:W-:Y:S01]  /*0540*/  FMUL R2, R26.reuse, R17 ;  /* 0x000000111a027220 */ /* 0x040fe20000400000 */
[----:B------:R-:W-:Y:S01]  /*0550*/  FMUL R26, R26, R5 ;  /* 0x000000051a1a7220 */ /* 0x000fe20000400000 */
[C-C-:B------:R-:W-:Y:S01]  /*0560*/  FFMA R5, R18.reuse, R7, R19.reuse ;  /* 0x0000000712057223 */ /* 0x140fe20000000013 */
[C-C-:B------:R-:W-:Y:S01]  /*0570*/  FFMA R0, R18.reuse, R0, R19.reuse ;  /* 0x0000000012007223 */ /* 0x140fe20000000013 */
[C-C-:B------:R-:W-:Y:S01]  /*0580*/  FFMA R2, R18.reuse, R2, R19.reuse ;  /* 0x0000000212027223 */ /* 0x140fe20000000013 */
[----:B------:R-:W-:-:S02]  /*0590*/  FFMA R26, R18, R26, R19 ;  /* 0x0000001a121a7223 */ /* 0x000fc40000000013 */
[----:B------:R-:W-:Y:S02]  /*05a0*/  FSETP.GEU.AND P2, PT, R5, RZ, PT ;  /* 0x000000ff0500720b */ /* 0x000fe40003f4e000 */
[----:B------:R-:W-:Y:S02]  /*05b0*/  FSETP.GEU.AND P0, PT, R0, RZ, PT ;  /* 0x000000ff0000720b */ /* 0x000fe40003f0e000 */
[----:B------:R-:W-:Y:S02]  /*05c0*/  FSETP.GEU.AND P1, PT, R2, RZ, PT ;  /* 0x000000ff0200720b */ /* 0x000fe40003f2e000 */
[----:B------:R-:W-:Y:S02]  /*05d0*/  FSETP.GEU.AND P3, PT, R26, RZ, PT ;  /* 0x000000ff1a00720b */ /* 0x000fe40003f6e000 */
[----:B------:R-:W-:Y:S02]  /*05e0*/  SEL R7, R0, RZ, P0 ;  /* 0x000000ff00077207 */ /* 0x000fe40000000000 */
[----:B------:R-:W-:-:S02]  /*05f0*/  SEL R6, R2, RZ, P1 ;  /* 0x000000ff02067207 */ /* 0x000fc40000800000 */
[----:B------:R-:W-:Y:S02]  /*0600*/  SEL R5, R5, RZ, P2 ;  /* 0x000000ff05057207 */ /* 0x000fe40001000000 */
[----:B------:R-:W-:Y:S01]  /*0610*/  SEL R4, R26, RZ, P3 ;  /* 0x000000ff1a047207 */ /* 0x000fe20001800000 */
[----:B------:R-:W-:Y:S04]  /*0620*/  STG.E.128 desc[UR4][R14.64], R8 ;  /* 0x000000080e007986 */ /* 0x000fe8000c101d04 */
[----:B------:R-:W-:Y:S01]  /*0630*/  STG.E.128 desc[UR4][R12.64], R4 ;  /* 0x000000040c007986 */ /* 0x000fe2000c101d04 */
[----:B------:R-:W-:Y:S05]  /*0640*/  EXIT ;  /* 0x000000000000794d */ /* 0x000fea0003800000 */
.L_x_0:
[----:B------:R-:W-:-:S00]  /*0650*/  BRA `(.L_x_0) ;  /* 0xfffffffc00fc7947 */ /* 0x000fc0000383ffff */
[----:B------:R-:W-:-:S00]  /*0660*/  NOP ;  /* 0x0000000000007918 */ /* 0x000fc00000000000 */
        /* <DEDUP_REMOVED lines=9> */
.L_x_1:


//--------------------- .nv.global.init           --------------------------
	.section	.nv.global.init,"aw",@progbits
.nv.global.init:
	.type		_$_str,@object
	.size		_$_str,(_$_str_$_2 - _$_str)
_$_str:
        /*0000*/ 	.byte	0x5f, 0x5f, 0x43, 0x55, 0x44, 0x41, 0x5f, 0x46, 0x54, 0x5a, 0x00
	.type		_$_str_$_2,@object
	.size		_$_str_$_2,(.L_1 - _$_str_$_2)
_$_str_$_2:
        /*000b*/ 	.byte	0x5f, 0x5f, 0x43, 0x55, 0x44, 0x41, 0x5f, 0x50, 0x52, 0x45, 0x43, 0x5f, 0x53, 0x51, 0x52, 0x54
        /*001b*/ 	.byte	0x00
.L_1:


//--------------------- .nv.constant0.triton_poi_fused__native_batch_norm_legit_no_training_cat_relu_14 --------------------------
	.section	.nv.constant0.triton_poi_fused__native_batch_norm_legit_no_training_cat_relu_14,"a",@progbits
	.sectionflags	@""
	.align	4
.nv.constant0.triton_poi_fused__native_batch_norm_legit_no_training_cat_relu_14:
	.zero		596
